//
// Generated by NVIDIA NVVM Compiler
//
// Compiler Build ID: CL-36424714
// Cuda compilation tools, release 13.0, V13.0.88
// Based on NVVM 20.0.0
//

.version 9.0
.target sm_100
.address_size 64

	// .globl	_Z28ParallelBlackAndWhite_kernelPhiS_

.visible .entry _Z28ParallelBlackAndWhite_kernelPhiS_(
	.param .u64 .ptr .align 1 _Z28ParallelBlackAndWhite_kernelPhiS__param_0,
	.param .u32 _Z28ParallelBlackAndWhite_kernelPhiS__param_1,
	.param .u64 .ptr .align 1 _Z28ParallelBlackAndWhite_kernelPhiS__param_2
)
{
	.reg .b16 	%rs<4>;
	.reg .b32 	%r<11>;
	.reg .b64 	%rd<8>;

	ld.param.u64 	%rd1, [_Z28ParallelBlackAndWhite_kernelPhiS__param_0];
	ld.param.u8 	%rs1, [_Z28ParallelBlackAndWhite_kernelPhiS__param_1];
	ld.param.u64 	%rd2, [_Z28ParallelBlackAndWhite_kernelPhiS__param_2];
	cvta.to.global.u64 	%rd3, %rd2;
	cvta.to.global.u64 	%rd4, %rd1;
	mov.u32 	%r1, %ctaid.x;
	mov.u32 	%r2, %ntid.x;
	mov.u32 	%r3, %tid.x;
	mov.u32 	%r4, %ctaid.y;
	mov.u32 	%r5, %ntid.y;
	mov.u32 	%r6, %tid.y;
	mad.lo.s32 	%r7, %r4, %r5, %r6;
	mov.u32 	%r8, %nctaid.x;
	mad.lo.s32 	%r9, %r7, %r8, %r1;
	mad.lo.s32 	%r10, %r9, %r2, %r3;
	cvt.s64.s32 	%rd5, %r10;
	add.s64 	%rd6, %rd4, %rd5;
	ld.global.u8 	%rs2, [%rd6];
	add.s16 	%rs3, %rs2, %rs1;
	add.s64 	%rd7, %rd3, %rd5;
	st.global.u8 	[%rd7], %rs3;
	ret;

}


// ===== COMPILED SASS (sm_100) =====

	.target	sm_100

	.elftype	@"ET_EXEC"


//--------------------- .note.nv.tkinfo           --------------------------
	.section	.note.nv.tkinfo,"",@"SHT_NOTE"
	.sectionflags	@"SHF_NOTE_NV_TKINFO"
	.tkinfo
        /*0018*/ 	.word	0x00000002
        /*0030*/ 	.string	""
        /*0030*/ 	.string	"ptxas"
        /*0030*/ 	.string	"Cuda compilation tools, release 13.0, V13.0.88"
        /*0030*/ 	.string	"Build cuda_13.0.r13.0/compiler.36424714_0"
        /*0030*/ 	.string	"-arch sm_100 -m 64 "



//--------------------- .note.nv.cuinfo           --------------------------
	.section	.note.nv.cuinfo,"",@"SHT_NOTE"
	.sectionflags	@"SHF_NOTE_NV_CUINFO"
        /*0018*/ 	.short	0x0002
        /*001a*/ 	.short	0x0064
        /*001c*/ 	.short	0x0082
	.zero		2


//--------------------- .nv.info                  --------------------------
	.section	.nv.info,"",@"SHT_CUDA_INFO"
	.align	4


	//----- nvinfo : EIATTR_REGCOUNT
	.align		4
        /*0000*/ 	.byte	0x04, 0x2f
        /*0002*/ 	.short	(.L_1 - .L_0)
	.align		4
.L_0:
        /*0004*/ 	.word	index@(_Z28ParallelBlackAndWhite_kernelPhiS_)
        /*0008*/ 	.word	0x0000000a


	//----- nvinfo : EIATTR_FRAME_SIZE
	.align		4
.L_1:
        /*000c*/ 	.byte	0x04, 0x11
        /*000e*/ 	.short	(.L_3 - .L_2)
	.align		4
.L_2:
        /*0010*/ 	.word	index@(_Z28ParallelBlackAndWhite_kernelPhiS_)
        /*0014*/ 	.word	0x00000000


	//----- nvinfo : EIATTR_MIN_STACK_SIZE
	.align		4
.L_3:
        /*0018*/ 	.byte	0x04, 0x12
        /*001a*/ 	.short	(.L_5 - .L_4)
	.align		4
.L_4:
        /*001c*/ 	.word	index@(_Z28ParallelBlackAndWhite_kernelPhiS_)
        /*0020*/ 	.word	0x00000000
.L_5:


//--------------------- .nv.compat                --------------------------
	.section	.nv.compat,"",@"SHT_CUDA_COMPAT_INFO"
	.align	4
        /*0000*/ 	.byte	0x02, 0x09, 0x00, 0x00, 0x02, 0x02, 0x01, 0x00, 0x02, 0x05, 0x05, 0x00, 0x03, 0x07, 0x01, 0x01
        /*0010*/ 	.byte	0x02, 0x03, 0x00, 0x00, 0x02, 0x06, 0x01, 0x00, 0x04, 0x0b, 0x08, 0x00, 0x09, 0x00, 0x00, 0x00
        /*0020*/ 	.byte	0x00, 0x00, 0x00, 0x00


//--------------------- .nv.info._Z28ParallelBlackAndWhite_kernelPhiS_ --------------------------
	.section	.nv.info._Z28ParallelBlackAndWhite_kernelPhiS_,"",@"SHT_CUDA_INFO"
	.sectionflags	@""
	.align	4


	//----- nvinfo : EIATTR_CUDA_API_VERSION
	.align		4
        /*0000*/ 	.byte	0x04, 0x37
        /*0002*/ 	.short	(.L_7 - .L_6)
.L_6:
        /*0004*/ 	.word	0x00000082


	//----- nvinfo : EIATTR_KPARAM_INFO
	.align		4
.L_7:
        /*0008*/ 	.byte	0x04, 0x17
        /*000a*/ 	.short	(.L_9 - .L_8)
.L_8:
        /*000c*/ 	.word	0x00000000
        /*0010*/ 	.short	0x0002
        /*0012*/ 	.short	0x0010
        /*0014*/ 	.byte	0x00, 0xf5, 0x21, 0x00


	//----- nvinfo : EIATTR_KPARAM_INFO
	.align		4
.L_9:
        /*0018*/ 	.byte	0x04, 0x17
        /*001a*/ 	.short	(.L_11 - .L_10)
.L_10:
        /*001c*/ 	.word	0x00000000
        /*0020*/ 	.short	0x0001
        /*0022*/ 	.short	0x0008
        /*0024*/ 	.byte	0x00, 0xf0, 0x11, 0x00


	//----- nvinfo : EIATTR_KPARAM_INFO
	.align		4
.L_11:
        /*0028*/ 	.byte	0x04, 0x17
        /*002a*/ 	.short	(.L_13 - .L_12)
.L_12:
        /*002c*/ 	.word	0x00000000
        /*0030*/ 	.short	0x0000
        /*0032*/ 	.short	0x0000
        /*0034*/ 	.byte	0x00, 0xf5, 0x21, 0x00


	//----- nvinfo : EIATTR_SPARSE_MMA_MASK
	.align		4
.L_13:
        /*0038*/ 	.byte	0x03, 0x50
        /*003a*/ 	.short	0x0000


	//----- nvinfo : EIATTR_MAXREG_COUNT
	.align		4
        /*003c*/ 	.byte	0x03, 0x1b
        /*003e*/ 	.short	0x00ff


	//----- nvinfo : EIATTR_MERCURY_ISA_VERSION
	.align		4
        /*0040*/ 	.byte	0x03, 0x5f
        /*0042*/ 	.short	0x0101


	//----- nvinfo : EIATTR_VRC_CTA_INIT_COUNT
	.align		4
        /*0044*/ 	.byte	0x02, 0x4a
	.zero		1
	.zero		1


	//----- nvinfo : EIATTR_EXIT_INSTR_OFFSETS
	.align		4
        /*0048*/ 	.byte	0x04, 0x1c
        /*004a*/ 	.short	(.L_15 - .L_14)


	//   ....[0]....
.L_14:
        /*004c*/ 	.word	0x00000170


	//----- nvinfo : EIATTR_CBANK_PARAM_SIZE
	.align		4
.L_15:
        /*0050*/ 	.byte	0x03, 0x19
        /*0052*/ 	.short	0x0018


	//----- nvinfo : EIATTR_PARAM_CBANK
	.align		4
        /*0054*/ 	.byte	0x04, 0x0a
        /*0056*/ 	.short	(.L_17 - .L_16)
	.align		4
.L_16:
        /*0058*/ 	.word	index@(.nv.constant0._Z28ParallelBlackAndWhite_kernelPhiS_)
        /*005c*/ 	.short	0x0380
        /*005e*/ 	.short	0x0018


	//----- nvinfo : EIATTR_SW_WAR
	.align		4
.L_17:
        /*0060*/ 	.byte	0x04, 0x36
        /*0062*/ 	.short	(.L_19 - .L_18)
.L_18:
        /*0064*/ 	.word	0x00000008
.L_19:


//--------------------- .nv.callgraph             --------------------------
	.section	.nv.callgraph,"",@"SHT_CUDA_CALLGRAPH"
	.align	4
	.sectionentsize	8
	.align		4
        /*0000*/ 	.word	0x00000000
	.align		4
        /*0004*/ 	.word	0xffffffff
	.align		4
        /*0008*/ 	.word	0x00000000
	.align		4
        /*000c*/ 	.word	0xfffffffe
	.align		4
        /*0010*/ 	.word	0x00000000
	.align		4
        /*0014*/ 	.word	0xfffffffd
	.align		4
        /*0018*/ 	.word	0x00000000
	.align		4
        /*001c*/ 	.word	0xfffffffc


//--------------------- .text._Z28ParallelBlackAndWhite_kernelPhiS_ --------------------------
	.section	.text._Z28ParallelBlackAndWhite_kernelPhiS_,"ax",@progbits
	.align	128
        .global         _Z28ParallelBlackAndWhite_kernelPhiS_
        .type           _Z28ParallelBlackAndWhite_kernelPhiS_,@function
        .size           _Z28ParallelBlackAndWhite_kernelPhiS_,(.L_x_1 - _Z28ParallelBlackAndWhite_kernelPhiS_)
        .other          _Z28ParallelBlackAndWhite_kernelPhiS_,@"STO_CUDA_ENTRY STV_DEFAULT"
_Z28ParallelBlackAndWhite_kernelPhiS_:
.text._Z28ParallelBlackAndWhite_kernelPhiS_:
[----:B------:R-:W-:Y:S01]  /*0000*/  LDC R1, c[0x0][0x37c] ;  /* 0x0000df00ff017b82 */ /* 0x000fe20000000800 */
[----:B------:R-:W0:Y:S01]  /*0010*/  S2R R5, SR_TID.Y ;  /* 0x0000000000057919 */ /* 0x000e220000002200 */
[----:B------:R-:W1:Y:S06]  /*0020*/  LDCU UR6, c[0x0][0x360] ;  /* 0x00006c00ff0677ac */ /* 0x000e6c0008000800 */
[----:B------:R-:W0:Y:S01]  /*0030*/  S2UR UR5, SR_CTAID.Y ;  /* 0x00000000000579c3 */ /* 0x000e220000002600 */
[----:B------:R-:W1:Y:S01]  /*0040*/  S2R R3, SR_TID.X ;  /* 0x0000000000037919 */ /* 0x000e620000002100 */
[----:B------:R-:W2:Y:S06]  /*0050*/  LDCU.64 UR8, c[0x0][0x380] ;  /* 0x00007000ff0877ac */ /* 0x000eac0008000a00 */
[----:B------:R-:W0:Y:S08]  /*0060*/  LDC R0, c[0x0][0x364] ;  /* 0x0000d900ff007b82 */ /* 0x000e300000000800 */
[----:B------:R-:W3:Y:S08]  /*0070*/  S2UR UR4, SR_CTAID.X ;  /* 0x00000000000479c3 */ /* 0x000ef00000002500 */
[----:B------:R-:W3:Y:S01]  /*0080*/  LDC R7, c[0x0][0x370] ;  /* 0x0000dc00ff077b82 */ /* 0x000ee20000000800 */
[----:B0-----:R-:W-:-:S04]  /*0090*/  IMAD R0, R0, UR5, R5 ;  /* 0x0000000500007c24 */ /* 0x001fc8000f8e0205 */
[----:B---3--:R-:W-:Y:S01]  /*00a0*/  IMAD R0, R0, R7, UR4 ;  /* 0x0000000400007e24 */ /* 0x008fe2000f8e0207 */
[----:B------:R-:W0:Y:S03]  /*00b0*/  LDCU.64 UR4, c[0x0][0x358] ;  /* 0x00006b00ff0477ac */ /* 0x000e260008000a00 */
[----:B-1----:R-:W-:Y:S01]  /*00c0*/  IMAD R0, R0, UR6, R3 ;  /* 0x0000000600007c24 */ /* 0x002fe2000f8e0203 */
[----:B------:R-:W1:Y:S04]  /*00d0*/  LDCU.U8 UR6, c[0x0][0x388] ;  /* 0x00007100ff0677ac */ /* 0x000e680008000000 */
[----:B------:R-:W-:Y:S02]  /*00e0*/  SHF.R.S32.HI R5, RZ, 0x1f, R0 ;  /* 0x0000001fff057819 */ /* 0x000fe40000011400 */
[----:B--2---:R-:W-:-:S04]  /*00f0*/  IADD3 R2, P0, PT, R0, UR8, RZ ;  /* 0x0000000800027c10 */ /* 0x004fc8000ff1e0ff */
[----:B------:R-:W-:Y:S01]  /*0100*/  IADD3.X R3, PT, PT, R5, UR9, RZ, P0, !PT ;  /* 0x0000000905037c10 */ /* 0x000fe200087fe4ff */
[----:B------:R-:W2:Y:S04]  /*0110*/  LDCU.64 UR8, c[0x0][0x390] ;  /* 0x00007200ff0877ac */ /* 0x000ea80008000a00 */
[----:B0-----:R-:W1:Y:S01]  /*0120*/  LDG.E.U8 R2, desc[UR4][R2.64] ;  /* 0x0000000402027981 */ /* 0x001e62000c1e1100 */
[----:B--2---:R-:W-:-:S04]  /*0130*/  IADD3 R4, P0, PT, R0, UR8, RZ ;  /* 0x0000000800047c10 */ /* 0x004fc8000ff1e0ff */
[----:B------:R-:W-:Y:S01]  /*0140*/  IADD3.X R5, PT, PT, R5, UR9, RZ, P0, !PT ;  /* 0x0000000905057c10 */ /* 0x000fe200087fe4ff */
[----:B-1----:R-:W-:-:S05]  /*0150*/  VIADD R7, R2, UR6 ;  /* 0x0000000602077c36 */ /* 0x002fca0008000000 */
[----:B------:R-:W-:Y:S01]  /*0160*/  STG.E.U8 desc[UR4][R4.64], R7 ;  /* 0x0000000704007986 */ /* 0x000fe2000c101104 */
[----:B------:R-:W-:Y:S05]  /*0170*/  EXIT ;  /* 0x000000000000794d */ /* 0x000fea0003800000 */
.L_x_0:
[----:B------:R-:W-:-:S00]  /*0180*/  BRA `(.L_x_0) ;  /* 0xfffffffc00fc7947 */ /* 0x000fc0000383ffff */
[----:B------:R-:W-:-:S00]  /*0190*/  NOP ;  /* 0x0000000000007918 */ /* 0x000fc00000000000 */
        /* <DEDUP_REMOVED lines=14> */
.L_x_1:


//--------------------- .nv.shared.reserved.0     --------------------------
	.section	.nv.shared.reserved.0,"aw",@nobits
	.weak		__nv_reservedSMEM_offset_0_alias
	.size		__nv_reservedSMEM_offset_0_alias, 0, 64
	.other		__nv_reservedSMEM_offset_0_alias,@"STO_CUDA_RESERVED_SHARED STV_DEFAULT"
__nv_reservedSMEM_offset_0_alias:
	.zero		0
	.zero		64


//--------------------- .nv.constant0._Z28ParallelBlackAndWhite_kernelPhiS_ --------------------------
	.section	.nv.constant0._Z28ParallelBlackAndWhite_kernelPhiS_,"a",@progbits
	.sectionflags	@""
	.align	4
.nv.constant0._Z28ParallelBlackAndWhite_kernelPhiS_:
	.zero		920


//--------------------- SYMBOLS --------------------------

	.type		.nv.reservedSmem.offset0,@object
	.size		.nv.reservedSmem.offset0,0x4
